//
// Generated by NVIDIA NVVM Compiler
//
// Compiler Build ID: CL-36424714
// Cuda compilation tools, release 13.0, V13.0.88
// Based on NVVM 20.0.0
//

.version 9.0
.target sm_100
.address_size 64

	// .globl	_Z16color2graykernelPKfS0_S0_Pfi

.visible .entry _Z16color2graykernelPKfS0_S0_Pfi(
	.param .u64 .ptr .align 1 _Z16color2graykernelPKfS0_S0_Pfi_param_0,
	.param .u64 .ptr .align 1 _Z16color2graykernelPKfS0_S0_Pfi_param_1,
	.param .u64 .ptr .align 1 _Z16color2graykernelPKfS0_S0_Pfi_param_2,
	.param .u64 .ptr .align 1 _Z16color2graykernelPKfS0_S0_Pfi_param_3,
	.param .u32 _Z16color2graykernelPKfS0_S0_Pfi_param_4
)
{
	.reg .pred 	%p<2>;
	.reg .b32 	%r<14>;
	.reg .b32 	%f<7>;
	.reg .b64 	%rd<14>;

	ld.param.u64 	%rd1, [_Z16color2graykernelPKfS0_S0_Pfi_param_0];
	ld.param.u64 	%rd2, [_Z16color2graykernelPKfS0_S0_Pfi_param_1];
	ld.param.u64 	%rd3, [_Z16color2graykernelPKfS0_S0_Pfi_param_2];
	ld.param.u64 	%rd4, [_Z16color2graykernelPKfS0_S0_Pfi_param_3];
	ld.param.u32 	%r4, [_Z16color2graykernelPKfS0_S0_Pfi_param_4];
	mov.u32 	%r5, %ctaid.x;
	mov.u32 	%r6, %ntid.x;
	mov.u32 	%r7, %tid.x;
	mad.lo.s32 	%r1, %r5, %r6, %r7;
	mov.u32 	%r8, %ctaid.y;
	mov.u32 	%r9, %ntid.y;
	mov.u32 	%r10, %tid.y;
	mad.lo.s32 	%r11, %r8, %r9, %r10;
	max.s32 	%r12, %r1, %r11;
	setp.ge.s32 	%p1, %r12, %r4;
	@%p1 bra 	$L__BB0_2;
	cvta.to.global.u64 	%rd5, %rd1;
	cvta.to.global.u64 	%rd6, %rd2;
	cvta.to.global.u64 	%rd7, %rd3;
	cvta.to.global.u64 	%rd8, %rd4;
	mad.lo.s32 	%r13, %r4, %r11, %r1;
	mul.wide.s32 	%rd9, %r13, 4;
	add.s64 	%rd10, %rd5, %rd9;
	ld.global.f32 	%f1, [%rd10];
	add.s64 	%rd11, %rd6, %rd9;
	ld.global.f32 	%f2, [%rd11];
	mul.f32 	%f3, %f2, 0f3F1645A2;
	fma.rn.f32 	%f4, %f1, 0f3E991687, %f3;
	add.s64 	%rd12, %rd7, %rd9;
	ld.global.f32 	%f5, [%rd12];
	fma.rn.f32 	%f6, %f5, 0f3DE978D5, %f4;
	add.s64 	%rd13, %rd8, %rd9;
	st.global.f32 	[%rd13], %f6;
$L__BB0_2:
	ret;

}


// ===== COMPILED SASS (sm_100) =====

	.target	sm_100

	.elftype	@"ET_EXEC"


//--------------------- .note.nv.tkinfo           --------------------------
	.section	.note.nv.tkinfo,"",@"SHT_NOTE"
	.sectionflags	@"SHF_NOTE_NV_TKINFO"
	.tkinfo
        /*0018*/ 	.word	0x00000002
        /*0030*/ 	.string	""
        /*0030*/ 	.string	"ptxas"
        /*0030*/ 	.string	"Cuda compilation tools, release 13.0, V13.0.88"
        /*0030*/ 	.string	"Build cuda_13.0.r13.0/compiler.36424714_0"
        /*0030*/ 	.string	"-arch sm_100 -m 64 "



//--------------------- .note.nv.cuinfo           --------------------------
	.section	.note.nv.cuinfo,"",@"SHT_NOTE"
	.sectionflags	@"SHF_NOTE_NV_CUINFO"
        /*0018*/ 	.short	0x0002
        /*001a*/ 	.short	0x0064
        /*001c*/ 	.short	0x0082
	.zero		2


//--------------------- .nv.info                  --------------------------
	.section	.nv.info,"",@"SHT_CUDA_INFO"
	.align	4


	//----- nvinfo : EIATTR_REGCOUNT
	.align		4
        /*0000*/ 	.byte	0x04, 0x2f
        /*0002*/ 	.short	(.L_1 - .L_0)
	.align		4
.L_0:
        /*0004*/ 	.word	index@(_Z16color2graykernelPKfS0_S0_Pfi)
        /*0008*/ 	.word	0x00000010


	//----- nvinfo : EIATTR_FRAME_SIZE
	.align		4
.L_1:
        /*000c*/ 	.byte	0x04, 0x11
        /*000e*/ 	.short	(.L_3 - .L_2)
	.align		4
.L_2:
        /*0010*/ 	.word	index@(_Z16color2graykernelPKfS0_S0_Pfi)
        /*0014*/ 	.word	0x00000000


	//----- nvinfo : EIATTR_MIN_STACK_SIZE
	.align		4
.L_3:
        /*0018*/ 	.byte	0x04, 0x12
        /*001a*/ 	.short	(.L_5 - .L_4)
	.align		4
.L_4:
        /*001c*/ 	.word	index@(_Z16color2graykernelPKfS0_S0_Pfi)
        /*0020*/ 	.word	0x00000000
.L_5:


//--------------------- .nv.compat                --------------------------
	.section	.nv.compat,"",@"SHT_CUDA_COMPAT_INFO"
	.align	4
        /*0000*/ 	.byte	0x02, 0x09, 0x00, 0x00, 0x02, 0x02, 0x01, 0x00, 0x02, 0x05, 0x05, 0x00, 0x03, 0x07, 0x01, 0x01
        /*0010*/ 	.byte	0x02, 0x03, 0x00, 0x00, 0x02, 0x06, 0x01, 0x00, 0x04, 0x0b, 0x08, 0x00, 0x09, 0x00, 0x00, 0x00
        /*0020*/ 	.byte	0x00, 0x00, 0x00, 0x00


//--------------------- .nv.info._Z16color2graykernelPKfS0_S0_Pfi --------------------------
	.section	.nv.info._Z16color2graykernelPKfS0_S0_Pfi,"",@"SHT_CUDA_INFO"
	.sectionflags	@""
	.align	4


	//----- nvinfo : EIATTR_CUDA_API_VERSION
	.align		4
        /*0000*/ 	.byte	0x04, 0x37
        /*0002*/ 	.short	(.L_7 - .L_6)
.L_6:
        /*0004*/ 	.word	0x00000082


	//----- nvinfo : EIATTR_KPARAM_INFO
	.align		4
.L_7:
        /*0008*/ 	.byte	0x04, 0x17
        /*000a*/ 	.short	(.L_9 - .L_8)
.L_8:
        /*000c*/ 	.word	0x00000000
        /*0010*/ 	.short	0x0004
        /*0012*/ 	.short	0x0020
        /*0014*/ 	.byte	0x00, 0xf0, 0x11, 0x00


	//----- nvinfo : EIATTR_KPARAM_INFO
	.align		4
.L_9:
        /*0018*/ 	.byte	0x04, 0x17
        /*001a*/ 	.short	(.L_11 - .L_10)
.L_10:
        /*001c*/ 	.word	0x00000000
        /*0020*/ 	.short	0x0003
        /*0022*/ 	.short	0x0018
        /*0024*/ 	.byte	0x00, 0xf5, 0x21, 0x00


	//----- nvinfo : EIATTR_KPARAM_INFO
	.align		4
.L_11:
        /*0028*/ 	.byte	0x04, 0x17
        /*002a*/ 	.short	(.L_13 - .L_12)
.L_12:
        /*002c*/ 	.word	0x00000000
        /*0030*/ 	.short	0x0002
        /*0032*/ 	.short	0x0010
        /*0034*/ 	.byte	0x00, 0xf5, 0x21, 0x00


	//----- nvinfo : EIATTR_KPARAM_INFO
	.align		4
.L_13:
        /*0038*/ 	.byte	0x04, 0x17
        /*003a*/ 	.short	(.L_15 - .L_14)
.L_14:
        /*003c*/ 	.word	0x00000000
        /*0040*/ 	.short	0x0001
        /*0042*/ 	.short	0x0008
        /*0044*/ 	.byte	0x00, 0xf5, 0x21, 0x00


	//----- nvinfo : EIATTR_KPARAM_INFO
	.align		4
.L_15:
        /*0048*/ 	.byte	0x04, 0x17
        /*004a*/ 	.short	(.L_17 - .L_16)
.L_16:
        /*004c*/ 	.word	0x00000000
        /*0050*/ 	.short	0x0000
        /*0052*/ 	.short	0x0000
        /*0054*/ 	.byte	0x00, 0xf5, 0x21, 0x00


	//----- nvinfo : EIATTR_SPARSE_MMA_MASK
	.align		4
.L_17:
        /*0058*/ 	.byte	0x03, 0x50
        /*005a*/ 	.short	0x0000


	//----- nvinfo : EIATTR_MAXREG_COUNT
	.align		4
        /*005c*/ 	.byte	0x03, 0x1b
        /*005e*/ 	.short	0x00ff


	//----- nvinfo : EIATTR_MERCURY_ISA_VERSION
	.align		4
        /*0060*/ 	.byte	0x03, 0x5f
        /*0062*/ 	.short	0x0101


	//----- nvinfo : EIATTR_VRC_CTA_INIT_COUNT
	.align		4
        /*0064*/ 	.byte	0x02, 0x4a
	.zero		1
	.zero		1


	//----- nvinfo : EIATTR_EXIT_INSTR_OFFSETS
	.align		4
        /*0068*/ 	.byte	0x04, 0x1c
        /*006a*/ 	.short	(.L_19 - .L_18)


	//   ....[0]....
.L_18:
        /*006c*/ 	.word	0x000000c0


	//   ....[1]....
        /*0070*/ 	.word	0x000001e0


	//----- nvinfo : EIATTR_CBANK_PARAM_SIZE
	.align		4
.L_19:
        /*0074*/ 	.byte	0x03, 0x19
        /*0076*/ 	.short	0x0024


	//----- nvinfo : EIATTR_PARAM_CBANK
	.align		4
        /*0078*/ 	.byte	0x04, 0x0a
        /*007a*/ 	.short	(.L_21 - .L_20)
	.align		4
.L_20:
        /*007c*/ 	.word	index@(.nv.constant0._Z16color2graykernelPKfS0_S0_Pfi)
        /*0080*/ 	.short	0x0380
        /*0082*/ 	.short	0x0024


	//----- nvinfo : EIATTR_SW_WAR
	.align		4
.L_21:
        /*0084*/ 	.byte	0x04, 0x36
        /*0086*/ 	.short	(.L_23 - .L_22)
.L_22:
        /*0088*/ 	.word	0x00000008
.L_23:


//--------------------- .nv.callgraph             --------------------------
	.section	.nv.callgraph,"",@"SHT_CUDA_CALLGRAPH"
	.align	4
	.sectionentsize	8
	.align		4
        /*0000*/ 	.word	0x00000000
	.align		4
        /*0004*/ 	.word	0xffffffff
	.align		4
        /*0008*/ 	.word	0x00000000
	.align		4
        /*000c*/ 	.word	0xfffffffe
	.align		4
        /*0010*/ 	.word	0x00000000
	.align		4
        /*0014*/ 	.word	0xfffffffd
	.align		4
        /*0018*/ 	.word	0x00000000
	.align		4
        /*001c*/ 	.word	0xfffffffc


//--------------------- .text._Z16color2graykernelPKfS0_S0_Pfi --------------------------
	.section	.text._Z16color2graykernelPKfS0_S0_Pfi,"ax",@progbits
	.align	128
        .global         _Z16color2graykernelPKfS0_S0_Pfi
        .type           _Z16color2graykernelPKfS0_S0_Pfi,@function
        .size           _Z16color2graykernelPKfS0_S0_Pfi,(.L_x_1 - _Z16color2graykernelPKfS0_S0_Pfi)
        .other          _Z16color2graykernelPKfS0_S0_Pfi,@"STO_CUDA_ENTRY STV_DEFAULT"
_Z16color2graykernelPKfS0_S0_Pfi:
.text._Z16color2graykernelPKfS0_S0_Pfi:
[----:B------:R-:W-:Y:S01]  /*0000*/  LDC R1, c[0x0][0x37c] ;  /* 0x0000df00ff017b82 */ /* 0x000fe20000000800 */
[----:B------:R-:W0:Y:S07]  /*0010*/  S2R R3, SR_TID.X ;  /* 0x0000000000037919 */ /* 0x000e2e0000002100 */
[----:B------:R-:W0:Y:S01]  /*0020*/  LDC R0, c[0x0][0x360] ;  /* 0x0000d800ff007b82 */ /* 0x000e220000000800 */
[----:B------:R-:W1:Y:S01]  /*0030*/  LDCU UR6, c[0x0][0x3a0] ;  /* 0x00007400ff0677ac */ /* 0x000e620008000800 */
[----:B------:R-:W2:Y:S06]  /*0040*/  S2R R2, SR_TID.Y ;  /* 0x0000000000027919 */ /* 0x000eac0000002200 */
[----:B------:R-:W0:Y:S08]  /*0050*/  S2UR UR4, SR_CTAID.X ;  /* 0x00000000000479c3 */ /* 0x000e300000002500 */
[----:B------:R-:W2:Y:S08]  /*0060*/  S2UR UR5, SR_CTAID.Y ;  /* 0x00000000000579c3 */ /* 0x000eb00000002600 */
[----:B------:R-:W2:Y:S01]  /*0070*/  LDC R9, c[0x0][0x364] ;  /* 0x0000d900ff097b82 */ /* 0x000ea20000000800 */
[----:B0-----:R-:W-:-:S02]  /*0080*/  IMAD R0, R0, UR4, R3 ;  /* 0x0000000400007c24 */ /* 0x001fc4000f8e0203 */
[----:B--2---:R-:W-:-:S05]  /*0090*/  IMAD R9, R9, UR5, R2 ;  /* 0x0000000509097c24 */ /* 0x004fca000f8e0202 */
[----:B------:R-:W-:-:S04]  /*00a0*/  VIMNMX R2, PT, PT, R0, R9, !PT ;  /* 0x0000000900027248 */ /* 0x000fc80007fe0100 */
[----:B-1----:R-:W-:-:S13]  /*00b0*/  ISETP.GE.AND P0, PT, R2, UR6, PT ;  /* 0x0000000602007c0c */ /* 0x002fda000bf06270 */
[----:B------:R-:W-:Y:S05]  /*00c0*/  @P0 EXIT ;  /* 0x000000000000094d */ /* 0x000fea0003800000 */
[----:B------:R-:W0:Y:S01]  /*00d0*/  LDC.64 R4, c[0x0][0x388] ;  /* 0x0000e200ff047b82 */ /* 0x000e220000000a00 */
[----:B------:R-:W1:Y:S01]  /*00e0*/  LDCU.64 UR4, c[0x0][0x358] ;  /* 0x00006b00ff0477ac */ /* 0x000e620008000a00 */
[----:B------:R-:W-:-:S06]  /*00f0*/  IMAD R11, R9, UR6, R0 ;  /* 0x00000006090b7c24 */ /* 0x000fcc000f8e0200 */
[----:B------:R-:W2:Y:S08]  /*0100*/  LDC.64 R2, c[0x0][0x380] ;  /* 0x0000e000ff027b82 */ /* 0x000eb00000000a00 */
[----:B------:R-:W3:Y:S01]  /*0110*/  LDC.64 R6, c[0x0][0x390] ;  /* 0x0000e400ff067b82 */ /* 0x000ee20000000a00 */
[----:B0-----:R-:W-:-:S07]  /*0120*/  IMAD.WIDE R4, R11, 0x4, R4 ;  /* 0x000000040b047825 */ /* 0x001fce00078e0204 */
[----:B------:R-:W0:Y:S01]  /*0130*/  LDC.64 R8, c[0x0][0x398] ;  /* 0x0000e600ff087b82 */ /* 0x000e220000000a00 */
[----:B-1----:R-:W4:Y:S01]  /*0140*/  LDG.E R4, desc[UR4][R4.64] ;  /* 0x0000000404047981 */ /* 0x002f22000c1e1900 */
[----:B--2---:R-:W-:-:S06]  /*0150*/  IMAD.WIDE R2, R11, 0x4, R2 ;  /* 0x000000040b027825 */ /* 0x004fcc00078e0202 */
[----:B------:R-:W2:Y:S01]  /*0160*/  LDG.E R2, desc[UR4][R2.64] ;  /* 0x0000000402027981 */ /* 0x000ea2000c1e1900 */
[----:B---3--:R-:W-:-:S06]  /*0170*/  IMAD.WIDE R6, R11, 0x4, R6 ;  /* 0x000000040b067825 */ /* 0x008fcc00078e0206 */
[----:B------:R-:W3:Y:S01]  /*0180*/  LDG.E R6, desc[UR4][R6.64] ;  /* 0x0000000406067981 */ /* 0x000ee2000c1e1900 */
[----:B0-----:R-:W-:-:S04]  /*0190*/  IMAD.WIDE R8, R11, 0x4, R8 ;  /* 0x000000040b087825 */ /* 0x001fc800078e0208 */
[----:B----4-:R-:W-:-:S04]  /*01a0*/  FMUL R13, R4, 0.58700001239776611328 ;  /* 0x3f1645a2040d7820 */ /* 0x010fc80000400000 */
[----:B--2---:R-:W-:-:S04]  /*01b0*/  FFMA R13, R2, 0.29899999499320983887, R13 ;  /* 0x3e991687020d7823 */ /* 0x004fc8000000000d */
[----:B---3--:R-:W-:-:S05]  /*01c0*/  FFMA R13, R6, 0.11400000005960464478, R13 ;  /* 0x3de978d5060d7823 */ /* 0x008fca000000000d */
[----:B------:R-:W-:Y:S01]  /*01d0*/  STG.E desc[UR4][R8.64], R13 ;  /* 0x0000000d08007986 */ /* 0x000fe2000c101904 */
[----:B------:R-:W-:Y:S05]  /*01e0*/  EXIT ;  /* 0x000000000000794d */ /* 0x000fea0003800000 */
.L_x_0:
[----:B------:R-:W-:-:S00]  /*01f0*/  BRA `(.L_x_0) ;  /* 0xfffffffc00fc7947 */ /* 0x000fc0000383ffff */
[----:B------:R-:W-:-:S00]  /*0200*/  NOP ;  /* 0x0000000000007918 */ /* 0x000fc00000000000 */
[----:B------:R-:W-:-:S00]  /*0210*/  NOP ;  /* 0x0000000000007918 */ /* 0x000fc00000000000 */
[----:B------:R-:W-:-:S00]  /*0220*/  NOP ;  /* 0x0000000000007918 */ /* 0x000fc00000000000 */
[----:B------:R-:W-:-:S00]  /*0230*/  NOP ;  /* 0x0000000000007918 */ /* 0x000fc00000000000 */
[----:B------:R-:W-:-:S00]  /*0240*/  NOP ;  /* 0x0000000000007918 */ /* 0x000fc00000000000 */
[----:B------:R-:W-:-:S00]  /*0250*/  NOP ;  /* 0x0000000000007918 */ /* 0x000fc00000000000 */
[----:B------:R-:W-:-:S00]  /*0260*/  NOP ;  /* 0x0000000000007918 */ /* 0x000fc00000000000 */
[----:B------:R-:W-:-:S00]  /*0270*/  NOP ;  /* 0x0000000000007918 */ /* 0x000fc00000000000 */
.L_x_1:


//--------------------- .nv.shared.reserved.0     --------------------------
	.section	.nv.shared.reserved.0,"aw",@nobits
	.weak		__nv_reservedSMEM_offset_0_alias
	.size		__nv_reservedSMEM_offset_0_alias, 0, 64
	.other		__nv_reservedSMEM_offset_0_alias,@"STO_CUDA_RESERVED_SHARED STV_DEFAULT"
__nv_reservedSMEM_offset_0_alias:
	.zero		0
	.zero		64


//--------------------- .nv.constant0._Z16color2graykernelPKfS0_S0_Pfi --------------------------
	.section	.nv.constant0._Z16color2graykernelPKfS0_S0_Pfi,"a",@progbits
	.sectionflags	@""
	.align	4
.nv.constant0._Z16color2graykernelPKfS0_S0_Pfi:
	.zero		932


//--------------------- SYMBOLS --------------------------

	.type		.nv.reservedSmem.offset0,@object
	.size		.nv.reservedSmem.offset0,0x4
